//
// Generated by NVIDIA NVVM Compiler
//
// Compiler Build ID: CL-36424714
// Cuda compilation tools, release 13.0, V13.0.88
// Based on NVVM 20.0.0
//

.version 9.0
.target sm_100
.address_size 64

	// .globl	_Z14indexShiftDownPii

.visible .entry _Z14indexShiftDownPii(
	.param .u64 .ptr .align 1 _Z14indexShiftDownPii_param_0,
	.param .u32 _Z14indexShiftDownPii_param_1
)
{
	.reg .pred 	%p<2>;
	.reg .b32 	%r<8>;
	.reg .b64 	%rd<5>;

	ld.param.u64 	%rd1, [_Z14indexShiftDownPii_param_0];
	ld.param.u32 	%r2, [_Z14indexShiftDownPii_param_1];
	mov.u32 	%r3, %ntid.x;
	mov.u32 	%r4, %ctaid.x;
	mov.u32 	%r5, %tid.x;
	mad.lo.s32 	%r1, %r3, %r4, %r5;
	setp.ge.u32 	%p1, %r1, %r2;
	@%p1 bra 	$L__BB0_2;
	cvta.to.global.u64 	%rd2, %rd1;
	mul.wide.u32 	%rd3, %r1, 4;
	add.s64 	%rd4, %rd2, %rd3;
	ld.global.u32 	%r6, [%rd4];
	add.s32 	%r7, %r6, -1;
	st.global.u32 	[%rd4], %r7;
$L__BB0_2:
	ret;

}
	// .globl	_Z12indexShiftUpPii
.visible .entry _Z12indexShiftUpPii(
	.param .u64 .ptr .align 1 _Z12indexShiftUpPii_param_0,
	.param .u32 _Z12indexShiftUpPii_param_1
)
{
	.reg .pred 	%p<2>;
	.reg .b32 	%r<8>;
	.reg .b64 	%rd<5>;

	ld.param.u64 	%rd1, [_Z12indexShiftUpPii_param_0];
	ld.param.u32 	%r2, [_Z12indexShiftUpPii_param_1];
	mov.u32 	%r3, %ntid.x;
	mov.u32 	%r4, %ctaid.x;
	mov.u32 	%r5, %tid.x;
	mad.lo.s32 	%r1, %r3, %r4, %r5;
	setp.ge.u32 	%p1, %r1, %r2;
	@%p1 bra 	$L__BB1_2;
	cvta.to.global.u64 	%rd2, %rd1;
	mul.wide.u32 	%rd3, %r1, 4;
	add.s64 	%rd4, %rd2, %rd3;
	ld.global.u32 	%r6, [%rd4];
	add.s32 	%r7, %r6, 1;
	st.global.u32 	[%rd4], %r7;
$L__BB1_2:
	ret;

}
	// .globl	_Z4fillPiii
.visible .entry _Z4fillPiii(
	.param .u64 .ptr .align 1 _Z4fillPiii_param_0,
	.param .u32 _Z4fillPiii_param_1,
	.param .u32 _Z4fillPiii_param_2
)
{
	.reg .pred 	%p<2>;
	.reg .b32 	%r<7>;
	.reg .b64 	%rd<5>;

	ld.param.u64 	%rd1, [_Z4fillPiii_param_0];
	ld.param.u32 	%r2, [_Z4fillPiii_param_1];
	ld.param.u32 	%r3, [_Z4fillPiii_param_2];
	mov.u32 	%r4, %ntid.x;
	mov.u32 	%r5, %ctaid.x;
	mov.u32 	%r6, %tid.x;
	mad.lo.s32 	%r1, %r4, %r5, %r6;
	setp.ge.u32 	%p1, %r1, %r3;
	@%p1 bra 	$L__BB2_2;
	cvta.to.global.u64 	%rd2, %rd1;
	mul.wide.u32 	%rd3, %r1, 4;
	add.s64 	%rd4, %rd2, %rd3;
	st.global.u32 	[%rd4], %r2;
$L__BB2_2:
	ret;

}
	// .globl	_Z14create_rows_mpPiS_S_iii
.visible .entry _Z14create_rows_mpPiS_S_iii(
	.param .u64 .ptr .align 1 _Z14create_rows_mpPiS_S_iii_param_0,
	.param .u64 .ptr .align 1 _Z14create_rows_mpPiS_S_iii_param_1,
	.param .u64 .ptr .align 1 _Z14create_rows_mpPiS_S_iii_param_2,
	.param .u32 _Z14create_rows_mpPiS_S_iii_param_3,
	.param .u32 _Z14create_rows_mpPiS_S_iii_param_4,
	.param .u32 _Z14create_rows_mpPiS_S_iii_param_5
)
{
	.reg .pred 	%p<6>;
	.reg .b32 	%r<22>;
	.reg .b64 	%rd<15>;

	ld.param.u64 	%rd4, [_Z14create_rows_mpPiS_S_iii_param_0];
	ld.param.u64 	%rd6, [_Z14create_rows_mpPiS_S_iii_param_1];
	ld.param.u64 	%rd5, [_Z14create_rows_mpPiS_S_iii_param_2];
	ld.param.u32 	%r9, [_Z14create_rows_mpPiS_S_iii_param_4];
	ld.param.u32 	%r10, [_Z14create_rows_mpPiS_S_iii_param_5];
	cvta.to.global.u64 	%rd1, %rd6;
	mov.u32 	%r11, %tid.x;
	mov.u32 	%r12, %ntid.x;
	mov.u32 	%r13, %ctaid.x;
	mad.lo.s32 	%r1, %r12, %r13, %r11;
	setp.ge.s32 	%p1, %r1, %r10;
	@%p1 bra 	$L__BB3_7;
	setp.ne.s32 	%p2, %r1, 0;
	@%p2 bra 	$L__BB3_3;
	ld.global.u32 	%r20, [%rd1];
	bra.uni 	$L__BB3_4;
$L__BB3_3:
	mul.wide.s32 	%rd7, %r1, 4;
	add.s64 	%rd8, %rd1, %rd7;
	ld.global.u32 	%r20, [%rd8];
	ld.global.u32 	%r14, [%rd8+-4];
	setp.eq.s32 	%p3, %r20, %r14;
	@%p3 bra 	$L__BB3_7;
$L__BB3_4:
	mul.lo.s32 	%r5, %r20, %r9;
	cvta.to.global.u64 	%rd2, %rd4;
	cvta.to.global.u64 	%rd3, %rd5;
	mov.b32 	%r21, 0;
$L__BB3_5:
	add.s32 	%r7, %r21, %r1;
	mul.wide.s32 	%rd9, %r7, 4;
	add.s64 	%rd10, %rd1, %rd9;
	ld.global.u32 	%r16, [%rd10];
	setp.ne.s32 	%p4, %r20, %r16;
	@%p4 bra 	$L__BB3_7;
	add.s64 	%rd12, %rd2, %rd9;
	ld.global.u32 	%r17, [%rd12];
	add.s32 	%r18, %r21, %r5;
	mul.wide.s32 	%rd13, %r18, 4;
	add.s64 	%rd14, %rd3, %rd13;
	st.global.u32 	[%rd14], %r17;
	add.s32 	%r21, %r21, 1;
	add.s32 	%r19, %r7, 1;
	setp.lt.s32 	%p5, %r19, %r10;
	@%p5 bra 	$L__BB3_5;
$L__BB3_7:
	ret;

}
	// .globl	_Z14compute_low_mpPiS_ii
.visible .entry _Z14compute_low_mpPiS_ii(
	.param .u64 .ptr .align 1 _Z14compute_low_mpPiS_ii_param_0,
	.param .u64 .ptr .align 1 _Z14compute_low_mpPiS_ii_param_1,
	.param .u32 _Z14compute_low_mpPiS_ii_param_2,
	.param .u32 _Z14compute_low_mpPiS_ii_param_3
)
{
	.reg .pred 	%p<5>;
	.reg .b32 	%r<19>;
	.reg .b64 	%rd<9>;

	ld.param.u64 	%rd2, [_Z14compute_low_mpPiS_ii_param_0];
	ld.param.u64 	%rd3, [_Z14compute_low_mpPiS_ii_param_1];
	ld.param.u32 	%r10, [_Z14compute_low_mpPiS_ii_param_2];
	ld.param.u32 	%r9, [_Z14compute_low_mpPiS_ii_param_3];
	mov.u32 	%r11, %tid.x;
	mov.u32 	%r12, %ntid.x;
	mov.u32 	%r13, %ctaid.x;
	mad.lo.s32 	%r1, %r12, %r13, %r11;
	setp.ge.s32 	%p1, %r1, %r10;
	@%p1 bra 	$L__BB4_6;
	mul.lo.s32 	%r16, %r9, %r1;
	setp.lt.s32 	%p2, %r9, 1;
	mov.b32 	%r18, -1;
	@%p2 bra 	$L__BB4_5;
	cvta.to.global.u64 	%rd1, %rd2;
	add.s32 	%r3, %r16, %r9;
	mov.b32 	%r18, -1;
$L__BB4_3:
	mul.wide.s32 	%rd4, %r16, 4;
	add.s64 	%rd5, %rd1, %rd4;
	ld.global.u32 	%r6, [%rd5];
	setp.eq.s32 	%p3, %r6, -1;
	@%p3 bra 	$L__BB4_5;
	add.s32 	%r16, %r16, 1;
	setp.lt.s32 	%p4, %r16, %r3;
	mov.u32 	%r18, %r6;
	@%p4 bra 	$L__BB4_3;
$L__BB4_5:
	cvta.to.global.u64 	%rd6, %rd3;
	mul.wide.s32 	%rd7, %r1, 4;
	add.s64 	%rd8, %rd6, %rd7;
	st.global.u32 	[%rd8], %r18;
$L__BB4_6:
	ret;

}


// ===== COMPILED SASS (sm_100) =====

	.target	sm_100

	.elftype	@"ET_EXEC"


//--------------------- .note.nv.tkinfo           --------------------------
	.section	.note.nv.tkinfo,"",@"SHT_NOTE"
	.sectionflags	@"SHF_NOTE_NV_TKINFO"
	.tkinfo
        /*0018*/ 	.word	0x00000002
        /*0030*/ 	.string	""
        /*0030*/ 	.string	"ptxas"
        /*0030*/ 	.string	"Cuda compilation tools, release 13.0, V13.0.88"
        /*0030*/ 	.string	"Build cuda_13.0.r13.0/compiler.36424714_0"
        /*0030*/ 	.string	"-arch sm_100 -m 64 "



//--------------------- .note.nv.cuinfo           --------------------------
	.section	.note.nv.cuinfo,"",@"SHT_NOTE"
	.sectionflags	@"SHF_NOTE_NV_CUINFO"
        /*0018*/ 	.short	0x0002
        /*001a*/ 	.short	0x0064
        /*001c*/ 	.short	0x0082
	.zero		2


//--------------------- .nv.info                  --------------------------
	.section	.nv.info,"",@"SHT_CUDA_INFO"
	.align	4


	//----- nvinfo : EIATTR_REGCOUNT
	.align		4
        /*0000*/ 	.byte	0x04, 0x2f
        /*0002*/ 	.short	(.L_1 - .L_0)
	.align		4
.L_0:
        /*0004*/ 	.word	index@(_Z14indexShiftDownPii)
        /*0008*/ 	.word	0x00000008


	//----- nvinfo : EIATTR_FRAME_SIZE
	.align		4
.L_1:
        /*000c*/ 	.byte	0x04, 0x11
        /*000e*/ 	.short	(.L_3 - .L_2)
	.align		4
.L_2:
        /*0010*/ 	.word	index@(_Z14indexShiftDownPii)
        /*0014*/ 	.word	0x00000000


	//----- nvinfo : EIATTR_REGCOUNT
	.align		4
.L_3:
        /*0018*/ 	.byte	0x04, 0x2f
        /*001a*/ 	.short	(.L_5 - .L_4)
	.align		4
.L_4:
        /*001c*/ 	.word	index@(_Z12indexShiftUpPii)
        /*0020*/ 	.word	0x00000008


	//----- nvinfo : EIATTR_FRAME_SIZE
	.align		4
.L_5:
        /*0024*/ 	.byte	0x04, 0x11
        /*0026*/ 	.short	(.L_7 - .L_6)
	.align		4
.L_6:
        /*0028*/ 	.word	index@(_Z12indexShiftUpPii)
        /*002c*/ 	.word	0x00000000


	//----- nvinfo : EIATTR_REGCOUNT
	.align		4
.L_7:
        /*0030*/ 	.byte	0x04, 0x2f
        /*0032*/ 	.short	(.L_9 - .L_8)
	.align		4
.L_8:
        /*0034*/ 	.word	index@(_Z4fillPiii)
        /*0038*/ 	.word	0x0000000a


	//----- nvinfo : EIATTR_FRAME_SIZE
	.align		4
.L_9:
        /*003c*/ 	.byte	0x04, 0x11
        /*003e*/ 	.short	(.L_11 - .L_10)
	.align		4
.L_10:
        /*0040*/ 	.word	index@(_Z4fillPiii)
        /*0044*/ 	.word	0x00000000


	//----- nvinfo : EIATTR_REGCOUNT
	.align		4
.L_11:
        /*0048*/ 	.byte	0x04, 0x2f
        /*004a*/ 	.short	(.L_13 - .L_12)
	.align		4
.L_12:
        /*004c*/ 	.word	index@(_Z14create_rows_mpPiS_S_iii)
        /*0050*/ 	.word	0x00000012


	//----- nvinfo : EIATTR_FRAME_SIZE
	.align		4
.L_13:
        /*0054*/ 	.byte	0x04, 0x11
        /*0056*/ 	.short	(.L_15 - .L_14)
	.align		4
.L_14:
        /*0058*/ 	.word	index@(_Z14create_rows_mpPiS_S_iii)
        /*005c*/ 	.word	0x00000000


	//----- nvinfo : EIATTR_REGCOUNT
	.align		4
.L_15:
        /*0060*/ 	.byte	0x04, 0x2f
        /*0062*/ 	.short	(.L_17 - .L_16)
	.align		4
.L_16:
        /*0064*/ 	.word	index@(_Z14compute_low_mpPiS_ii)
        /*0068*/ 	.word	0x0000000e


	//----- nvinfo : EIATTR_FRAME_SIZE
	.align		4
.L_17:
        /*006c*/ 	.byte	0x04, 0x11
        /*006e*/ 	.short	(.L_19 - .L_18)
	.align		4
.L_18:
        /*0070*/ 	.word	index@(_Z14compute_low_mpPiS_ii)
        /*0074*/ 	.word	0x00000000


	//----- nvinfo : EIATTR_MIN_STACK_SIZE
	.align		4
.L_19:
        /*0078*/ 	.byte	0x04, 0x12
        /*007a*/ 	.short	(.L_21 - .L_20)
	.align		4
.L_20:
        /*007c*/ 	.word	index@(_Z14compute_low_mpPiS_ii)
        /*0080*/ 	.word	0x00000000


	//----- nvinfo : EIATTR_MIN_STACK_SIZE
	.align		4
.L_21:
        /*0084*/ 	.byte	0x04, 0x12
        /*0086*/ 	.short	(.L_23 - .L_22)
	.align		4
.L_22:
        /*0088*/ 	.word	index@(_Z14create_rows_mpPiS_S_iii)
        /*008c*/ 	.word	0x00000000


	//----- nvinfo : EIATTR_MIN_STACK_SIZE
	.align		4
.L_23:
        /*0090*/ 	.byte	0x04, 0x12
        /*0092*/ 	.short	(.L_25 - .L_24)
	.align		4
.L_24:
        /*0094*/ 	.word	index@(_Z4fillPiii)
        /*0098*/ 	.word	0x00000000


	//----- nvinfo : EIATTR_MIN_STACK_SIZE
	.align		4
.L_25:
        /*009c*/ 	.byte	0x04, 0x12
        /*009e*/ 	.short	(.L_27 - .L_26)
	.align		4
.L_26:
        /*00a0*/ 	.word	index@(_Z12indexShiftUpPii)
        /*00a4*/ 	.word	0x00000000


	//----- nvinfo : EIATTR_MIN_STACK_SIZE
	.align		4
.L_27:
        /*00a8*/ 	.byte	0x04, 0x12
        /*00aa*/ 	.short	(.L_29 - .L_28)
	.align		4
.L_28:
        /*00ac*/ 	.word	index@(_Z14indexShiftDownPii)
        /*00b0*/ 	.word	0x00000000
.L_29:


//--------------------- .nv.compat                --------------------------
	.section	.nv.compat,"",@"SHT_CUDA_COMPAT_INFO"
	.align	4
        /*0000*/ 	.byte	0x02, 0x09, 0x00, 0x00, 0x02, 0x02, 0x01, 0x00, 0x02, 0x05, 0x05, 0x00, 0x03, 0x07, 0x01, 0x01
        /*0010*/ 	.byte	0x02, 0x03, 0x00, 0x00, 0x02, 0x06, 0x01, 0x00, 0x04, 0x0b, 0x08, 0x00, 0x09, 0x00, 0x00, 0x00
        /*0020*/ 	.byte	0x00, 0x00, 0x00, 0x00


//--------------------- .nv.info._Z14compute_low_mpPiS_ii --------------------------
	.section	.nv.info._Z14compute_low_mpPiS_ii,"",@"SHT_CUDA_INFO"
	.sectionflags	@""
	.align	4


	//----- nvinfo : EIATTR_CUDA_API_VERSION
	.align		4
        /*0000*/ 	.byte	0x04, 0x37
        /*0002*/ 	.short	(.L_31 - .L_30)
.L_30:
        /*0004*/ 	.word	0x00000082


	//----- nvinfo : EIATTR_KPARAM_INFO
	.align		4
.L_31:
        /*0008*/ 	.byte	0x04, 0x17
        /*000a*/ 	.short	(.L_33 - .L_32)
.L_32:
        /*000c*/ 	.word	0x00000000
        /*0010*/ 	.short	0x0003
        /*0012*/ 	.short	0x0014
        /*0014*/ 	.byte	0x00, 0xf0, 0x11, 0x00


	//----- nvinfo : EIATTR_KPARAM_INFO
	.align		4
.L_33:
        /*0018*/ 	.byte	0x04, 0x17
        /*001a*/ 	.short	(.L_35 - .L_34)
.L_34:
        /*001c*/ 	.word	0x00000000
        /*0020*/ 	.short	0x0002
        /*0022*/ 	.short	0x0010
        /*0024*/ 	.byte	0x00, 0xf0, 0x11, 0x00


	//----- nvinfo : EIATTR_KPARAM_INFO
	.align		4
.L_35:
        /*0028*/ 	.byte	0x04, 0x17
        /*002a*/ 	.short	(.L_37 - .L_36)
.L_36:
        /*002c*/ 	.word	0x00000000
        /*0030*/ 	.short	0x0001
        /*0032*/ 	.short	0x0008
        /*0034*/ 	.byte	0x00, 0xf5, 0x21, 0x00


	//----- nvinfo : EIATTR_KPARAM_INFO
	.align		4
.L_37:
        /*0038*/ 	.byte	0x04, 0x17
        /*003a*/ 	.short	(.L_39 - .L_38)
.L_38:
        /*003c*/ 	.word	0x00000000
        /*0040*/ 	.short	0x0000
        /*0042*/ 	.short	0x0000
        /*0044*/ 	.byte	0x00, 0xf5, 0x21, 0x00


	//----- nvinfo : EIATTR_SPARSE_MMA_MASK
	.align		4
.L_39:
        /*0048*/ 	.byte	0x03, 0x50
        /*004a*/ 	.short	0x0000


	//----- nvinfo : EIATTR_MAXREG_COUNT
	.align		4
        /*004c*/ 	.byte	0x03, 0x1b
        /*004e*/ 	.short	0x00ff


	//----- nvinfo : EIATTR_MERCURY_ISA_VERSION
	.align		4
        /*0050*/ 	.byte	0x03, 0x5f
        /*0052*/ 	.short	0x0101


	//----- nvinfo : EIATTR_VRC_CTA_INIT_COUNT
	.align		4
        /*0054*/ 	.byte	0x02, 0x4a
	.zero		1
	.zero		1


	//----- nvinfo : EIATTR_EXIT_INSTR_OFFSETS
	.align		4
        /*0058*/ 	.byte	0x04, 0x1c
        /*005a*/ 	.short	(.L_41 - .L_40)


	//   ....[0]....
.L_40:
        /*005c*/ 	.word	0x00000070


	//   ....[1]....
        /*0060*/ 	.word	0x000001e0


	//----- nvinfo : EIATTR_CRS_STACK_SIZE
	.align		4
.L_41:
        /*0064*/ 	.byte	0x04, 0x1e
        /*0066*/ 	.short	(.L_43 - .L_42)
.L_42:
        /*0068*/ 	.word	0x00000000


	//----- nvinfo : EIATTR_CBANK_PARAM_SIZE
	.align		4
.L_43:
        /*006c*/ 	.byte	0x03, 0x19
        /*006e*/ 	.short	0x0018


	//----- nvinfo : EIATTR_PARAM_CBANK
	.align		4
        /*0070*/ 	.byte	0x04, 0x0a
        /*0072*/ 	.short	(.L_45 - .L_44)
	.align		4
.L_44:
        /*0074*/ 	.word	index@(.nv.constant0._Z14compute_low_mpPiS_ii)
        /*0078*/ 	.short	0x0380
        /*007a*/ 	.short	0x0018


	//----- nvinfo : EIATTR_SW_WAR
	.align		4
.L_45:
        /*007c*/ 	.byte	0x04, 0x36
        /*007e*/ 	.short	(.L_47 - .L_46)
.L_46:
        /*0080*/ 	.word	0x00000008
.L_47:


//--------------------- .nv.info._Z14create_rows_mpPiS_S_iii --------------------------
	.section	.nv.info._Z14create_rows_mpPiS_S_iii,"",@"SHT_CUDA_INFO"
	.sectionflags	@""
	.align	4


	//----- nvinfo : EIATTR_CUDA_API_VERSION
	.align		4
        /*0000*/ 	.byte	0x04, 0x37
        /*0002*/ 	.short	(.L_49 - .L_48)
.L_48:
        /*0004*/ 	.word	0x00000082


	//----- nvinfo : EIATTR_KPARAM_INFO
	.align		4
.L_49:
        /*0008*/ 	.byte	0x04, 0x17
        /*000a*/ 	.short	(.L_51 - .L_50)
.L_50:
        /*000c*/ 	.word	0x00000000
        /*0010*/ 	.short	0x0005
        /*0012*/ 	.short	0x0020
        /*0014*/ 	.byte	0x00, 0xf0, 0x11, 0x00


	//----- nvinfo : EIATTR_KPARAM_INFO
	.align		4
.L_51:
        /*0018*/ 	.byte	0x04, 0x17
        /*001a*/ 	.short	(.L_53 - .L_52)
.L_52:
        /*001c*/ 	.word	0x00000000
        /*0020*/ 	.short	0x0004
        /*0022*/ 	.short	0x001c
        /*0024*/ 	.byte	0x00, 0xf0, 0x11, 0x00


	//----- nvinfo : EIATTR_KPARAM_INFO
	.align		4
.L_53:
        /*0028*/ 	.byte	0x04, 0x17
        /*002a*/ 	.short	(.L_55 - .L_54)
.L_54:
        /*002c*/ 	.word	0x00000000
        /*0030*/ 	.short	0x0003
        /*0032*/ 	.short	0x0018
        /*0034*/ 	.byte	0x00, 0xf0, 0x11, 0x00


	//----- nvinfo : EIATTR_KPARAM_INFO
	.align		4
.L_55:
        /*0038*/ 	.byte	0x04, 0x17
        /*003a*/ 	.short	(.L_57 - .L_56)
.L_56:
        /*003c*/ 	.word	0x00000000
        /*0040*/ 	.short	0x0002
        /*0042*/ 	.short	0x0010
        /*0044*/ 	.byte	0x00, 0xf5, 0x21, 0x00


	//----- nvinfo : EIATTR_KPARAM_INFO
	.align		4
.L_57:
        /*0048*/ 	.byte	0x04, 0x17
        /*004a*/ 	.short	(.L_59 - .L_58)
.L_58:
        /*004c*/ 	.word	0x00000000
        /*0050*/ 	.short	0x0001
        /*0052*/ 	.short	0x0008
        /*0054*/ 	.byte	0x00, 0xf5, 0x21, 0x00


	//----- nvinfo : EIATTR_KPARAM_INFO
	.align		4
.L_59:
        /*0058*/ 	.byte	0x04, 0x17
        /*005a*/ 	.short	(.L_61 - .L_60)
.L_60:
        /*005c*/ 	.word	0x00000000
        /*0060*/ 	.short	0x0000
        /*0062*/ 	.short	0x0000
        /*0064*/ 	.byte	0x00, 0xf5, 0x21, 0x00


	//----- nvinfo : EIATTR_SPARSE_MMA_MASK
	.align		4
.L_61:
        /*0068*/ 	.byte	0x03, 0x50
        /*006a*/ 	.short	0x0000


	//----- nvinfo : EIATTR_MAXREG_COUNT
	.align		4
        /*006c*/ 	.byte	0x03, 0x1b
        /*006e*/ 	.short	0x00ff


	//----- nvinfo : EIATTR_MERCURY_ISA_VERSION
	.align		4
        /*0070*/ 	.byte	0x03, 0x5f
        /*0072*/ 	.short	0x0101


	//----- nvinfo : EIATTR_VRC_CTA_INIT_COUNT
	.align		4
        /*0074*/ 	.byte	0x02, 0x4a
	.zero		1
	.zero		1


	//----- nvinfo : EIATTR_EXIT_INSTR_OFFSETS
	.align		4
        /*0078*/ 	.byte	0x04, 0x1c
        /*007a*/ 	.short	(.L_63 - .L_62)


	//   ....[0]....
.L_62:
        /*007c*/ 	.word	0x00000070


	//   ....[1]....
        /*0080*/ 	.word	0x00000130


	//   ....[2]....
        /*0084*/ 	.word	0x000001f0


	//   ....[3]....
        /*0088*/ 	.word	0x00000290


	//----- nvinfo : EIATTR_CRS_STACK_SIZE
	.align		4
.L_63:
        /*008c*/ 	.byte	0x04, 0x1e
        /*008e*/ 	.short	(.L_65 - .L_64)
.L_64:
        /*0090*/ 	.word	0x00000000


	//----- nvinfo : EIATTR_CBANK_PARAM_SIZE
	.align		4
.L_65:
        /*0094*/ 	.byte	0x03, 0x19
        /*0096*/ 	.short	0x0024


	//----- nvinfo : EIATTR_PARAM_CBANK
	.align		4
        /*0098*/ 	.byte	0x04, 0x0a
        /*009a*/ 	.short	(.L_67 - .L_66)
	.align		4
.L_66:
        /*009c*/ 	.word	index@(.nv.constant0._Z14create_rows_mpPiS_S_iii)
        /*00a0*/ 	.short	0x0380
        /*00a2*/ 	.short	0x0024


	//----- nvinfo : EIATTR_SW_WAR
	.align		4
.L_67:
        /*00a4*/ 	.byte	0x04, 0x36
        /*00a6*/ 	.short	(.L_69 - .L_68)
.L_68:
        /*00a8*/ 	.word	0x00000008
.L_69:


//--------------------- .nv.info._Z4fillPiii      --------------------------
	.section	.nv.info._Z4fillPiii,"",@"SHT_CUDA_INFO"
	.sectionflags	@""
	.align	4


	//----- nvinfo : EIATTR_CUDA_API_VERSION
	.align		4
        /*0000*/ 	.byte	0x04, 0x37
        /*0002*/ 	.short	(.L_71 - .L_70)
.L_70:
        /*0004*/ 	.word	0x00000082


	//----- nvinfo : EIATTR_KPARAM_INFO
	.align		4
.L_71:
        /*0008*/ 	.byte	0x04, 0x17
        /*000a*/ 	.short	(.L_73 - .L_72)
.L_72:
        /*000c*/ 	.word	0x00000000
        /*0010*/ 	.short	0x0002
        /*0012*/ 	.short	0x000c
        /*0014*/ 	.byte	0x00, 0xf0, 0x11, 0x00


	//----- nvinfo : EIATTR_KPARAM_INFO
	.align		4
.L_73:
        /*0018*/ 	.byte	0x04, 0x17
        /*001a*/ 	.short	(.L_75 - .L_74)
.L_74:
        /*001c*/ 	.word	0x00000000
        /*0020*/ 	.short	0x0001
        /*0022*/ 	.short	0x0008
        /*0024*/ 	.byte	0x00, 0xf0, 0x11, 0x00


	//----- nvinfo : EIATTR_KPARAM_INFO
	.align		4
.L_75:
        /*0028*/ 	.byte	0x04, 0x17
        /*002a*/ 	.short	(.L_77 - .L_76)
.L_76:
        /*002c*/ 	.word	0x00000000
        /*0030*/ 	.short	0x0000
        /*0032*/ 	.short	0x0000
        /*0034*/ 	.byte	0x00, 0xf5, 0x21, 0x00


	//----- nvinfo : EIATTR_SPARSE_MMA_MASK
	.align		4
.L_77:
        /*0038*/ 	.byte	0x03, 0x50
        /*003a*/ 	.short	0x0000


	//----- nvinfo : EIATTR_MAXREG_COUNT
	.align		4
        /*003c*/ 	.byte	0x03, 0x1b
        /*003e*/ 	.short	0x00ff


	//----- nvinfo : EIATTR_MERCURY_ISA_VERSION
	.align		4
        /*0040*/ 	.byte	0x03, 0x5f
        /*0042*/ 	.short	0x0101


	//----- nvinfo : EIATTR_VRC_CTA_INIT_COUNT
	.align		4
        /*0044*/ 	.byte	0x02, 0x4a
	.zero		1
	.zero		1


	//----- nvinfo : EIATTR_EXIT_INSTR_OFFSETS
	.align		4
        /*0048*/ 	.byte	0x04, 0x1c
        /*004a*/ 	.short	(.L_79 - .L_78)


	//   ....[0]....
.L_78:
        /*004c*/ 	.word	0x00000070


	//   ....[1]....
        /*0050*/ 	.word	0x000000d0


	//----- nvinfo : EIATTR_CBANK_PARAM_SIZE
	.align		4
.L_79:
        /*0054*/ 	.byte	0x03, 0x19
        /*0056*/ 	.short	0x0010


	//----- nvinfo : EIATTR_PARAM_CBANK
	.align		4
        /*0058*/ 	.byte	0x04, 0x0a
        /*005a*/ 	.short	(.L_81 - .L_80)
	.align		4
.L_80:
        /*005c*/ 	.word	index@(.nv.constant0._Z4fillPiii)
        /*0060*/ 	.short	0x0380
        /*0062*/ 	.short	0x0010


	//----- nvinfo : EIATTR_SW_WAR
	.align		4
.L_81:
        /*0064*/ 	.byte	0x04, 0x36
        /*0066*/ 	.short	(.L_83 - .L_82)
.L_82:
        /*0068*/ 	.word	0x00000008
.L_83:


//--------------------- .nv.info._Z12indexShiftUpPii --------------------------
	.section	.nv.info._Z12indexShiftUpPii,"",@"SHT_CUDA_INFO"
	.sectionflags	@""
	.align	4


	//----- nvinfo : EIATTR_CUDA_API_VERSION
	.align		4
        /*0000*/ 	.byte	0x04, 0x37
        /*0002*/ 	.short	(.L_85 - .L_84)
.L_84:
        /*0004*/ 	.word	0x00000082


	//----- nvinfo : EIATTR_KPARAM_INFO
	.align		4
.L_85:
        /*0008*/ 	.byte	0x04, 0x17
        /*000a*/ 	.short	(.L_87 - .L_86)
.L_86:
        /*000c*/ 	.word	0x00000000
        /*0010*/ 	.short	0x0001
        /*0012*/ 	.short	0x0008
        /*0014*/ 	.byte	0x00, 0xf0, 0x11, 0x00


	//----- nvinfo : EIATTR_KPARAM_INFO
	.align		4
.L_87:
        /*0018*/ 	.byte	0x04, 0x17
        /*001a*/ 	.short	(.L_89 - .L_88)
.L_88:
        /*001c*/ 	.word	0x00000000
        /*0020*/ 	.short	0x0000
        /*0022*/ 	.short	0x0000
        /*0024*/ 	.byte	0x00, 0xf5, 0x21, 0x00


	//----- nvinfo : EIATTR_SPARSE_MMA_MASK
	.align		4
.L_89:
        /*0028*/ 	.byte	0x03, 0x50
        /*002a*/ 	.short	0x0000


	//----- nvinfo : EIATTR_MAXREG_COUNT
	.align		4
        /*002c*/ 	.byte	0x03, 0x1b
        /*002e*/ 	.short	0x00ff


	//----- nvinfo : EIATTR_MERCURY_ISA_VERSION
	.align		4
        /*0030*/ 	.byte	0x03, 0x5f
        /*0032*/ 	.short	0x0101


	//----- nvinfo : EIATTR_VRC_CTA_INIT_COUNT
	.align		4
        /*0034*/ 	.byte	0x02, 0x4a
	.zero		1
	.zero		1


	//----- nvinfo : EIATTR_EXIT_INSTR_OFFSETS
	.align		4
        /*0038*/ 	.byte	0x04, 0x1c
        /*003a*/ 	.short	(.L_91 - .L_90)


	//   ....[0]....
.L_90:
        /*003c*/ 	.word	0x00000070


	//   ....[1]....
        /*0040*/ 	.word	0x000000e0


	//----- nvinfo : EIATTR_CBANK_PARAM_SIZE
	.align		4
.L_91:
        /*0044*/ 	.byte	0x03, 0x19
        /*0046*/ 	.short	0x000c


	//----- nvinfo : EIATTR_PARAM_CBANK
	.align		4
        /*0048*/ 	.byte	0x04, 0x0a
        /*004a*/ 	.short	(.L_93 - .L_92)
	.align		4
.L_92:
        /*004c*/ 	.word	index@(.nv.constant0._Z12indexShiftUpPii)
        /*0050*/ 	.short	0x0380
        /*0052*/ 	.short	0x000c


	//----- nvinfo : EIATTR_SW_WAR
	.align		4
.L_93:
        /*0054*/ 	.byte	0x04, 0x36
        /*0056*/ 	.short	(.L_95 - .L_94)
.L_94:
        /*0058*/ 	.word	0x00000008
.L_95:


//--------------------- .nv.info._Z14indexShiftDownPii --------------------------
	.section	.nv.info._Z14indexShiftDownPii,"",@"SHT_CUDA_INFO"
	.sectionflags	@""
	.align	4


	//----- nvinfo : EIATTR_CUDA_API_VERSION
	.align		4
        /*0000*/ 	.byte	0x04, 0x37
        /*0002*/ 	.short	(.L_97 - .L_96)
.L_96:
        /*0004*/ 	.word	0x00000082


	//----- nvinfo : EIATTR_KPARAM_INFO
	.align		4
.L_97:
        /*0008*/ 	.byte	0x04, 0x17
        /*000a*/ 	.short	(.L_99 - .L_98)
.L_98:
        /*000c*/ 	.word	0x00000000
        /*0010*/ 	.short	0x0001
        /*0012*/ 	.short	0x0008
        /*0014*/ 	.byte	0x00, 0xf0, 0x11, 0x00


	//----- nvinfo : EIATTR_KPARAM_INFO
	.align		4
.L_99:
        /*0018*/ 	.byte	0x04, 0x17
        /*001a*/ 	.short	(.L_101 - .L_100)
.L_100:
        /*001c*/ 	.word	0x00000000
        /*0020*/ 	.short	0x0000
        /*0022*/ 	.short	0x0000
        /*0024*/ 	.byte	0x00, 0xf5, 0x21, 0x00


	//----- nvinfo : EIATTR_SPARSE_MMA_MASK
	.align		4
.L_101:
        /*0028*/ 	.byte	0x03, 0x50
        /*002a*/ 	.short	0x0000


	//----- nvinfo : EIATTR_MAXREG_COUNT
	.align		4
        /*002c*/ 	.byte	0x03, 0x1b
        /*002e*/ 	.short	0x00ff


	//----- nvinfo : EIATTR_MERCURY_ISA_VERSION
	.align		4
        /*0030*/ 	.byte	0x03, 0x5f
        /*0032*/ 	.short	0x0101


	//----- nvinfo : EIATTR_VRC_CTA_INIT_COUNT
	.align		4
        /*0034*/ 	.byte	0x02, 0x4a
	.zero		1
	.zero		1


	//----- nvinfo : EIATTR_EXIT_INSTR_OFFSETS
	.align		4
        /*0038*/ 	.byte	0x04, 0x1c
        /*003a*/ 	.short	(.L_103 - .L_102)


	//   ....[0]....
.L_102:
        /*003c*/ 	.word	0x00000070


	//   ....[1]....
        /*0040*/ 	.word	0x000000e0


	//----- nvinfo : EIATTR_CBANK_PARAM_SIZE
	.align		4
.L_103:
        /*0044*/ 	.byte	0x03, 0x19
        /*0046*/ 	.short	0x000c


	//----- nvinfo : EIATTR_PARAM_CBANK
	.align		4
        /*0048*/ 	.byte	0x04, 0x0a
        /*004a*/ 	.short	(.L_105 - .L_104)
	.align		4
.L_104:
        /*004c*/ 	.word	index@(.nv.constant0._Z14indexShiftDownPii)
        /*0050*/ 	.short	0x0380
        /*0052*/ 	.short	0x000c


	//----- nvinfo : EIATTR_SW_WAR
	.align		4
.L_105:
        /*0054*/ 	.byte	0x04, 0x36
        /*0056*/ 	.short	(.L_107 - .L_106)
.L_106:
        /*0058*/ 	.word	0x00000008
.L_107:


//--------------------- .nv.callgraph             --------------------------
	.section	.nv.callgraph,"",@"SHT_CUDA_CALLGRAPH"
	.align	4
	.sectionentsize	8
	.align		4
        /*0000*/ 	.word	0x00000000
	.align		4
        /*0004*/ 	.word	0xffffffff
	.align		4
        /*0008*/ 	.word	0x00000000
	.align		4
        /*000c*/ 	.word	0xfffffffe
	.align		4
        /*0010*/ 	.word	0x00000000
	.align		4
        /*0014*/ 	.word	0xfffffffd
	.align		4
        /*0018*/ 	.word	0x00000000
	.align		4
        /*001c*/ 	.word	0xfffffffc


//--------------------- .text._Z14compute_low_mpPiS_ii --------------------------
	.section	.text._Z14compute_low_mpPiS_ii,"ax",@progbits
	.align	128
        .global         _Z14compute_low_mpPiS_ii
        .type           _Z14compute_low_mpPiS_ii,@function
        .size           _Z14compute_low_mpPiS_ii,(.L_x_11 - _Z14compute_low_mpPiS_ii)
        .other          _Z14compute_low_mpPiS_ii,@"STO_CUDA_ENTRY STV_DEFAULT"
_Z14compute_low_mpPiS_ii:
.text._Z14compute_low_mpPiS_ii:
[----:B------:R-:W-:Y:S01]  /*0000*/  LDC R1, c[0x0][0x37c] ;  /* 0x0000df00ff017b82 */ /* 0x000fe20000000800 */
[----:B------:R-:W0:Y:S01]  /*0010*/  S2R R7, SR_TID.X ;  /* 0x0000000000077919 */ /* 0x000e220000002100 */
[----:B------:R-:W0:Y:S01]  /*0020*/  LDCU UR4, c[0x0][0x360] ;  /* 0x00006c00ff0477ac */ /* 0x000e220008000800 */
[----:B------:R-:W0:Y:S01]  /*0030*/  S2R R0, SR_CTAID.X ;  /* 0x0000000000007919 */ /* 0x000e220000002500 */
[----:B------:R-:W1:Y:S01]  /*0040*/  LDCU UR5, c[0x0][0x390] ;  /* 0x00007200ff0577ac */ /* 0x000e620008000800 */
[----:B0-----:R-:W-:-:S05]  /*0050*/  IMAD R7, R0, UR4, R7 ;  /* 0x0000000400077c24 */ /* 0x001fca000f8e0207 */
[----:B-1----:R-:W-:-:S13]  /*0060*/  ISETP.GE.AND P0, PT, R7, UR5, PT ;  /* 0x0000000507007c0c */ /* 0x002fda000bf06270 */
[----:B------:R-:W-:Y:S05]  /*0070*/  @P0 EXIT ;  /* 0x000000000000094d */ /* 0x000fea0003800000 */
[----:B------:R-:W0:Y:S01]  /*0080*/  LDCU UR6, c[0x0][0x394] ;  /* 0x00007280ff0677ac */ /* 0x000e220008000800 */
[----:B------:R-:W-:Y:S01]  /*0090*/  MOV R11, 0xffffffff ;  /* 0xffffffff000b7802 */ /* 0x000fe20000000f00 */
[----:B------:R-:W1:Y:S01]  /*00a0*/  LDCU.64 UR4, c[0x0][0x358] ;  /* 0x00006b00ff0477ac */ /* 0x000e620008000a00 */
[----:B0-----:R-:W-:-:S09]  /*00b0*/  UISETP.GE.AND UP0, UPT, UR6, 0x1, UPT ;  /* 0x000000010600788c */ /* 0x001fd2000bf06270 */
[----:B-1----:R-:W-:Y:S05]  /*00c0*/  BRA.U !UP0, `(.L_x_0) ;  /* 0x0000000108387547 */ /* 0x002fea000b800000 */
[----:B------:R-:W0:Y:S01]  /*00d0*/  LDC.64 R4, c[0x0][0x380] ;  /* 0x0000e000ff047b82 */ /* 0x000e220000000a00 */
[----:B------:R-:W-:Y:S01]  /*00e0*/  IMAD R9, R7, UR6, RZ ;  /* 0x0000000607097c24 */ /* 0x000fe2000f8e02ff */
[----:B------:R-:W-:Y:S01]  /*00f0*/  BSSY.RECONVERGENT B0, `(.L_x_0) ;  /* 0x000000b000007945 */ /* 0x000fe20003800200 */
[----:B------:R-:W-:Y:S02]  /*0100*/  MOV R11, 0xffffffff ;  /* 0xffffffff000b7802 */ /* 0x000fe40000000f00 */
[----:B------:R-:W-:-:S07]  /*0110*/  VIADD R0, R9, UR6 ;  /* 0x0000000609007c36 */ /* 0x000fce0008000000 */
.L_x_2:
[----:B0-----:R-:W-:-:S06]  /*0120*/  IMAD.WIDE R2, R9, 0x4, R4 ;  /* 0x0000000409027825 */ /* 0x001fcc00078e0204 */
[----:B------:R-:W2:Y:S02]  /*0130*/  LDG.E R2, desc[UR4][R2.64] ;  /* 0x0000000402027981 */ /* 0x000ea4000c1e1900 */
[----:B--2---:R-:W-:-:S13]  /*0140*/  ISETP.NE.AND P0, PT, R2, -0x1, PT ;  /* 0xffffffff0200780c */ /* 0x004fda0003f05270 */
[----:B------:R-:W-:Y:S05]  /*0150*/  @!P0 BRA `(.L_x_1) ;  /* 0x0000000000108947 */ /* 0x000fea0003800000 */
[----:B------:R-:W-:Y:S01]  /*0160*/  IADD3 R9, PT, PT, R9, 0x1, RZ ;  /* 0x0000000109097810 */ /* 0x000fe20007ffe0ff */
[----:B------:R-:W-:-:S03]  /*0170*/  IMAD.MOV.U32 R11, RZ, RZ, R2 ;  /* 0x000000ffff0b7224 */ /* 0x000fc600078e0002 */
[----:B------:R-:W-:-:S13]  /*0180*/  ISETP.GE.AND P0, PT, R9, R0, PT ;  /* 0x000000000900720c */ /* 0x000fda0003f06270 */
[----:B------:R-:W-:Y:S05]  /*0190*/  @!P0 BRA `(.L_x_2) ;  /* 0xfffffffc00e08947 */ /* 0x000fea000383ffff */
.L_x_1:
[----:B------:R-:W-:Y:S05]  /*01a0*/  BSYNC.RECONVERGENT B0 ;  /* 0x0000000000007941 */ /* 0x000fea0003800200 */
.L_x_0:
[----:B------:R-:W0:Y:S02]  /*01b0*/  LDC.64 R2, c[0x0][0x388] ;  /* 0x0000e200ff027b82 */ /* 0x000e240000000a00 */
[----:B0-----:R-:W-:-:S05]  /*01c0*/  IMAD.WIDE R2, R7, 0x4, R2 ;  /* 0x0000000407027825 */ /* 0x001fca00078e0202 */
[----:B------:R-:W-:Y:S01]  /*01d0*/  STG.E desc[UR4][R2.64], R11 ;  /* 0x0000000b02007986 */ /* 0x000fe2000c101904 */
[----:B------:R-:W-:Y:S05]  /*01e0*/  EXIT ;  /* 0x000000000000794d */ /* 0x000fea0003800000 */
.L_x_3:
[----:B------:R-:W-:-:S00]  /*01f0*/  BRA `(.L_x_3) ;  /* 0xfffffffc00fc7947 */ /* 0x000fc0000383ffff */
[----:B------:R-:W-:-:S00]  /*0200*/  NOP ;  /* 0x0000000000007918 */ /* 0x000fc00000000000 */
[----:B------:R-:W-:-:S00]  /*0210*/  NOP ;  /* 0x0000000000007918 */ /* 0x000fc00000000000 */
[----:B------:R-:W-:-:S00]  /*0220*/  NOP ;  /* 0x0000000000007918 */ /* 0x000fc00000000000 */
[----:B------:R-:W-:-:S00]  /*0230*/  NOP ;  /* 0x0000000000007918 */ /* 0x000fc00000000000 */
[----:B------:R-:W-:-:S00]  /*0240*/  NOP ;  /* 0x0000000000007918 */ /* 0x000fc00000000000 */
[----:B------:R-:W-:-:S00]  /*0250*/  NOP ;  /* 0x0000000000007918 */ /* 0x000fc00000000000 */
[----:B------:R-:W-:-:S00]  /*0260*/  NOP ;  /* 0x0000000000007918 */ /* 0x000fc00000000000 */
[----:B------:R-:W-:-:S00]  /*0270*/  NOP ;  /* 0x0000000000007918 */ /* 0x000fc00000000000 */
.L_x_11:


//--------------------- .text._Z14create_rows_mpPiS_S_iii --------------------------
	.section	.text._Z14create_rows_mpPiS_S_iii,"ax",@progbits
	.align	128
        .global         _Z14create_rows_mpPiS_S_iii
        .type           _Z14create_rows_mpPiS_S_iii,@function
        .size           _Z14create_rows_mpPiS_S_iii,(.L_x_12 - _Z14create_rows_mpPiS_S_iii)
        .other          _Z14create_rows_mpPiS_S_iii,@"STO_CUDA_ENTRY STV_DEFAULT"
_Z14create_rows_mpPiS_S_iii:
.text._Z14create_rows_mpPiS_S_iii:
        /* <DEDUP_REMOVED lines=8> */
[----:B------:R-:W-:Y:S01]  /*0080*/  ISETP.NE.AND P0, PT, R13, RZ, PT ;  /* 0x000000ff0d00720c */ /* 0x000fe20003f05270 */
[----:B------:R-:W0:-:S12]  /*0090*/  LDCU.64 UR4, c[0x0][0x358] ;  /* 0x00006b00ff0477ac */ /* 0x000e180008000a00 */
[----:B------:R-:W0:Y:S02]  /*00a0*/  @!P0 LDC.64 R2, c[0x0][0x388] ;  /* 0x0000e200ff028b82 */ /* 0x000e240000000a00 */
[----:B0-----:R0:W5:Y:S01]  /*00b0*/  @!P0 LDG.E R0, desc[UR4][R2.64] ;  /* 0x0000000402008981 */ /* 0x001162000c1e1900 */
[----:B------:R-:W-:Y:S04]  /*00c0*/  BSSY.RECONVERGENT B0, `(.L_x_4) ;  /* 0x0000008000007945 */ /* 0x000fe80003800200 */
[----:B------:R-:W-:Y:S05]  /*00d0*/  @!P0 BRA `(.L_x_5) ;  /* 0x0000000000188947 */ /* 0x000fea0003800000 */
[----:B0-----:R-:W0:Y:S02]  /*00e0*/  LDC.64 R2, c[0x0][0x388] ;  /* 0x0000e200ff027b82 */ /* 0x001e240000000a00 */
[----:B0-----:R-:W-:-:S05]  /*00f0*/  IMAD.WIDE R2, R13, 0x4, R2 ;  /* 0x000000040d027825 */ /* 0x001fca00078e0202 */
[----:B-----5:R-:W2:Y:S04]  /*0100*/  LDG.E R0, desc[UR4][R2.64] ;  /* 0x0000000402007981 */ /* 0x020ea8000c1e1900 */
[----:B------:R-:W2:Y:S02]  /*0110*/  LDG.E R5, desc[UR4][R2.64+-0x4] ;  /* 0xfffffc0402057981 */ /* 0x000ea4000c1e1900 */
[----:B--2---:R-:W-:-:S13]  /*0120*/  ISETP.NE.AND P0, PT, R0, R5, PT ;  /* 0x000000050000720c */ /* 0x004fda0003f05270 */
[----:B------:R-:W-:Y:S05]  /*0130*/  @!P0 EXIT ;  /* 0x000000000000894d */ /* 0x000fea0003800000 */
.L_x_5:
[----:B------:R-:W-:Y:S05]  /*0140*/  BSYNC.RECONVERGENT B0 ;  /* 0x0000000000007941 */ /* 0x000fea0003800200 */
.L_x_4:
[----:B------:R-:W1:Y:S01]  /*0150*/  LDC.64 R10, c[0x0][0x388] ;  /* 0x0000e200ff0a7b82 */ /* 0x000e620000000a00 */
[----:B------:R-:W-:Y:S01]  /*0160*/  HFMA2 R12, -RZ, RZ, 0, 0 ;  /* 0x00000000ff0c7431 */ /* 0x000fe200000001ff */
[----:B------:R-:W2:Y:S01]  /*0170*/  LDCU UR7, c[0x0][0x3a0] ;  /* 0x00007400ff0777ac */ /* 0x000ea20008000800 */
[----:B------:R-:W3:Y:S05]  /*0180*/  LDCU UR6, c[0x0][0x39c] ;  /* 0x00007380ff0677ac */ /* 0x000eea0008000800 */
[----:B------:R-:W4:Y:S08]  /*0190*/  LDC.64 R6, c[0x0][0x380] ;  /* 0x0000e000ff067b82 */ /* 0x000f300000000a00 */
[----:B------:R-:W0:Y:S02]  /*01a0*/  LDC.64 R8, c[0x0][0x390] ;  /* 0x0000e400ff087b82 */ /* 0x000e240000000a00 */
.L_x_6:
[----:B------:R-:W-:-:S05]  /*01b0*/  IADD3 R15, PT, PT, R13, R12, RZ ;  /* 0x0000000c0d0f7210 */ /* 0x000fca0007ffe0ff */
[----:B01----:R-:W-:-:S06]  /*01c0*/  IMAD.WIDE R2, R15, 0x4, R10 ;  /* 0x000000040f027825 */ /* 0x003fcc00078e020a */
[----:B------:R-:W2:Y:S02]  /*01d0*/  LDG.E R3, desc[UR4][R2.64] ;  /* 0x0000000402037981 */ /* 0x000ea4000c1e1900 */
[----:B--2--5:R-:W-:-:S13]  /*01e0*/  ISETP.NE.AND P0, PT, R0, R3, PT ;  /* 0x000000030000720c */ /* 0x024fda0003f05270 */
[----:B---3--:R-:W-:Y:S05]  /*01f0*/  @P0 EXIT ;  /* 0x000000000000094d */ /* 0x008fea0003800000 */
[----:B----4-:R-:W-:-:S06]  /*0200*/  IMAD.WIDE R2, R15, 0x4, R6 ;  /* 0x000000040f027825 */ /* 0x010fcc00078e0206 */
[----:B------:R-:W2:Y:S01]  /*0210*/  LDG.E R3, desc[UR4][R2.64] ;  /* 0x0000000402037981 */ /* 0x000ea2000c1e1900 */
[----:B------:R-:W-:Y:S01]  /*0220*/  IMAD R5, R0, UR6, R12 ;  /* 0x0000000600057c24 */ /* 0x000fe2000f8e020c */
[----:B------:R-:W-:Y:S02]  /*0230*/  IADD3 R14, PT, PT, R15, 0x1, RZ ;  /* 0x000000010f0e7810 */ /* 0x000fe40007ffe0ff */
[----:B------:R-:W-:Y:S01]  /*0240*/  IADD3 R12, PT, PT, R12, 0x1, RZ ;  /* 0x000000010c0c7810 */ /* 0x000fe20007ffe0ff */
[----:B------:R-:W-:Y:S01]  /*0250*/  IMAD.WIDE R4, R5, 0x4, R8 ;  /* 0x0000000405047825 */ /* 0x000fe200078e0208 */
[----:B------:R-:W-:-:S04]  /*0260*/  ISETP.GE.AND P0, PT, R14, UR7, PT ;  /* 0x000000070e007c0c */ /* 0x000fc8000bf06270 */
[----:B--2---:R0:W-:Y:S09]  /*0270*/  STG.E desc[UR4][R4.64], R3 ;  /* 0x0000000304007986 */ /* 0x0041f2000c101904 */
[----:B------:R-:W-:Y:S05]  /*0280*/  @!P0 BRA `(.L_x_6) ;  /* 0xfffffffc00c88947 */ /* 0x000fea000383ffff */
[----:B------:R-:W-:Y:S05]  /*0290*/  EXIT ;  /* 0x000000000000794d */ /* 0x000fea0003800000 */
.L_x_7:
        /* <DEDUP_REMOVED lines=14> */
.L_x_12:


//--------------------- .text._Z4fillPiii         --------------------------
	.section	.text._Z4fillPiii,"ax",@progbits
	.align	128
        .global         _Z4fillPiii
        .type           _Z4fillPiii,@function
        .size           _Z4fillPiii,(.L_x_13 - _Z4fillPiii)
        .other          _Z4fillPiii,@"STO_CUDA_ENTRY STV_DEFAULT"
_Z4fillPiii:
.text._Z4fillPiii:
[----:B------:R-:W-:Y:S01]  /*0000*/  LDC R1, c[0x0][0x37c] ;  /* 0x0000df00ff017b82 */ /* 0x000fe20000000800 */
[----:B------:R-:W0:Y:S01]  /*0010*/  S2R R5, SR_CTAID.X ;  /* 0x0000000000057919 */ /* 0x000e220000002500 */
[----:B------:R-:W0:Y:S01]  /*0020*/  LDCU UR4, c[0x0][0x360] ;  /* 0x00006c00ff0477ac */ /* 0x000e220008000800 */
[----:B------:R-:W0:Y:S01]  /*0030*/  S2R R0, SR_TID.X ;  /* 0x0000000000007919 */ /* 0x000e220000002100 */
[----:B------:R-:W1:Y:S01]  /*0040*/  LDCU UR5, c[0x0][0x38c] ;  /* 0x00007180ff0577ac */ /* 0x000e620008000800 */
[----:B0-----:R-:W-:-:S05]  /*0050*/  IMAD R5, R5, UR4, R0 ;  /* 0x0000000405057c24 */ /* 0x001fca000f8e0200 */
[----:B-1----:R-:W-:-:S13]  /*0060*/  ISETP.GE.U32.AND P0, PT, R5, UR5, PT ;  /* 0x0000000505007c0c */ /* 0x002fda000bf06070 */
[----:B------:R-:W-:Y:S05]  /*0070*/  @P0 EXIT ;  /* 0x000000000000094d */ /* 0x000fea0003800000 */
[----:B------:R-:W0:Y:S01]  /*0080*/  LDC.64 R2, c[0x0][0x380] ;  /* 0x0000e000ff027b82 */ /* 0x000e220000000a00 */
[----:B------:R-:W1:Y:S07]  /*0090*/  LDCU.64 UR4, c[0x0][0x358] ;  /* 0x00006b00ff0477ac */ /* 0x000e6e0008000a00 */
[----:B------:R-:W1:Y:S01]  /*00a0*/  LDC R7, c[0x0][0x388] ;  /* 0x0000e200ff077b82 */ /* 0x000e620000000800 */
[----:B0-----:R-:W-:-:S05]  /*00b0*/  IMAD.WIDE.U32 R2, R5, 0x4, R2 ;  /* 0x0000000405027825 */ /* 0x001fca00078e0002 */
[----:B-1----:R-:W-:Y:S01]  /*00c0*/  STG.E desc[UR4][R2.64], R7 ;  /* 0x0000000702007986 */ /* 0x002fe2000c101904 */
[----:B------:R-:W-:Y:S05]  /*00d0*/  EXIT ;  /* 0x000000000000794d */ /* 0x000fea0003800000 */
.L_x_8:
        /* <DEDUP_REMOVED lines=10> */
.L_x_13:


//--------------------- .text._Z12indexShiftUpPii --------------------------
	.section	.text._Z12indexShiftUpPii,"ax",@progbits
	.align	128
        .global         _Z12indexShiftUpPii
        .type           _Z12indexShiftUpPii,@function
        .size           _Z12indexShiftUpPii,(.L_x_14 - _Z12indexShiftUpPii)
        .other          _Z12indexShiftUpPii,@"STO_CUDA_ENTRY STV_DEFAULT"
_Z12indexShiftUpPii:
.text._Z12indexShiftUpPii:
        /* <DEDUP_REMOVED lines=9> */
[----:B------:R-:W1:Y:S01]  /*0090*/  LDCU.64 UR4, c[0x0][0x358] ;  /* 0x00006b00ff0477ac */ /* 0x000e620008000a00 */
[----:B0-----:R-:W-:-:S05]  /*00a0*/  IMAD.WIDE.U32 R2, R5, 0x4, R2 ;  /* 0x0000000405027825 */ /* 0x001fca00078e0002 */
[----:B-1----:R-:W2:Y:S02]  /*00b0*/  LDG.E R0, desc[UR4][R2.64] ;  /* 0x0000000402007981 */ /* 0x002ea4000c1e1900 */
[----:B--2---:R-:W-:-:S05]  /*00c0*/  IADD3 R5, PT, PT, R0, 0x1, RZ ;  /* 0x0000000100057810 */ /* 0x004fca0007ffe0ff */
[----:B------:R-:W-:Y:S01]  /*00d0*/  STG.E desc[UR4][R2.64], R5 ;  /* 0x0000000502007986 */ /* 0x000fe2000c101904 */
[----:B------:R-:W-:Y:S05]  /*00e0*/  EXIT ;  /* 0x000000000000794d */ /* 0x000fea0003800000 */
.L_x_9:
        /* <DEDUP_REMOVED lines=9> */
.L_x_14:


//--------------------- .text._Z14indexShiftDownPii --------------------------
	.section	.text._Z14indexShiftDownPii,"ax",@progbits
	.align	128
        .global         _Z14indexShiftDownPii
        .type           _Z14indexShiftDownPii,@function
        .size           _Z14indexShiftDownPii,(.L_x_15 - _Z14indexShiftDownPii)
        .other          _Z14indexShiftDownPii,@"STO_CUDA_ENTRY STV_DEFAULT"
_Z14indexShiftDownPii:
.text._Z14indexShiftDownPii:
        /* <DEDUP_REMOVED lines=12> */
[----:B--2---:R-:W-:-:S05]  /*00c0*/  IADD3 R5, PT, PT, R0, -0x1, RZ ;  /* 0xffffffff00057810 */ /* 0x004fca0007ffe0ff */
[----:B------:R-:W-:Y:S01]  /*00d0*/  STG.E desc[UR4][R2.64], R5 ;  /* 0x0000000502007986 */ /* 0x000fe2000c101904 */
[----:B------:R-:W-:Y:S05]  /*00e0*/  EXIT ;  /* 0x000000000000794d */ /* 0x000fea0003800000 */
.L_x_10:
        /* <DEDUP_REMOVED lines=9> */
.L_x_15:


//--------------------- .nv.shared.reserved.0     --------------------------
	.section	.nv.shared.reserved.0,"aw",@nobits
	.weak		__nv_reservedSMEM_offset_0_alias
	.size		__nv_reservedSMEM_offset_0_alias, 0, 64
	.other		__nv_reservedSMEM_offset_0_alias,@"STO_CUDA_RESERVED_SHARED STV_DEFAULT"
__nv_reservedSMEM_offset_0_alias:
	.zero		0
	.zero		64


//--------------------- .nv.constant0._Z14compute_low_mpPiS_ii --------------------------
	.section	.nv.constant0._Z14compute_low_mpPiS_ii,"a",@progbits
	.sectionflags	@""
	.align	4
.nv.constant0._Z14compute_low_mpPiS_ii:
	.zero		920


//--------------------- .nv.constant0._Z14create_rows_mpPiS_S_iii --------------------------
	.section	.nv.constant0._Z14create_rows_mpPiS_S_iii,"a",@progbits
	.sectionflags	@""
	.align	4
.nv.constant0._Z14create_rows_mpPiS_S_iii:
	.zero		932


//--------------------- .nv.constant0._Z4fillPiii --------------------------
	.section	.nv.constant0._Z4fillPiii,"a",@progbits
	.sectionflags	@""
	.align	4
.nv.constant0._Z4fillPiii:
	.zero		912


//--------------------- .nv.constant0._Z12indexShiftUpPii --------------------------
	.section	.nv.constant0._Z12indexShiftUpPii,"a",@progbits
	.sectionflags	@""
	.align	4
.nv.constant0._Z12indexShiftUpPii:
	.zero		908


//--------------------- .nv.constant0._Z14indexShiftDownPii --------------------------
	.section	.nv.constant0._Z14indexShiftDownPii,"a",@progbits
	.sectionflags	@""
	.align	4
.nv.constant0._Z14indexShiftDownPii:
	.zero		908


//--------------------- SYMBOLS --------------------------

	.type		.nv.reservedSmem.offset0,@object
	.size		.nv.reservedSmem.offset0,0x4
